	.headerflags	@"EF_CUDA_TEXMODE_UNIFIED EF_CUDA_64BIT_ADDRESS EF_CUDA_ACCELERATORS EF_CUDA_SM90 EF_CUDA_VIRTUAL_SM(EF_CUDA_SM90)"
	.elftype	@"ET_EXEC"


//--------------------- .nv.info                  --------------------------
	.section	.nv.info,"",@"SHT_CUDA_INFO"
	.align	4


	//----- nvinfo : EIATTR_REGCOUNT
	.align		4
        /*0000*/ 	.byte	0x04, 0x2f
        /*0002*/ 	.short	(.L_1 - .L_0)
	.align		4
.L_0:
        /*0004*/ 	.word	index@(triton_poi_fused_cat_13)
        /*0008*/ 	.word	0x0000001a


	//----- nvinfo : EIATTR_MIN_STACK_SIZE
	.align		4
.L_1:
        /*000c*/ 	.byte	0x04, 0x12
        /*000e*/ 	.short	(.L_3 - .L_2)
	.align		4
.L_2:
        /*0010*/ 	.word	index@(triton_poi_fused_cat_13)
        /*0014*/ 	.word	0x00000000


	//----- nvinfo : EIATTR_FRAME_SIZE
	.align		4
.L_3:
        /*0018*/ 	.byte	0x04, 0x11
        /*001a*/ 	.short	(.L_5 - .L_4)
	.align		4
.L_4:
        /*001c*/ 	.word	index@(triton_poi_fused_cat_13)
        /*0020*/ 	.word	0x00000000


	//----- nvinfo : EIATTR_MIN_STACK_SIZE
	.align		4
.L_5:
        /*0024*/ 	.byte	0x04, 0x12
        /*0026*/ 	.short	(.L_7 - .L_6)
	.align		4
.L_6:
        /*0028*/ 	.word	index@(triton_poi_fused_cat_13)
        /*002c*/ 	.word	0x00000000
.L_7:


//--------------------- .nv.info.triton_poi_fused_cat_13 --------------------------
	.section	.nv.info.triton_poi_fused_cat_13,"",@"SHT_CUDA_INFO"
	.sectionflags	@""
	.align	4


	//----- nvinfo : EIATTR_CUDA_API_VERSION
	.align		4
        /*0000*/ 	.byte	0x04, 0x37
        /*0002*/ 	.short	(.L_9 - .L_8)
.L_8:
        /*0004*/ 	.word	0x0000007c


	//----- nvinfo : EIATTR_KPARAM_INFO
	.align		4
.L_9:
        /*0008*/ 	.byte	0x04, 0x17
        /*000a*/ 	.short	(.L_11 - .L_10)
.L_10:
        /*000c*/ 	.word	0x00000000
        /*0010*/ 	.short	0x0004
        /*0012*/ 	.short	0x0020
        /*0014*/ 	.byte	0x00, 0xf0, 0x11, 0x00


	//----- nvinfo : EIATTR_KPARAM_INFO
	.align		4
.L_11:
        /*0018*/ 	.byte	0x04, 0x17
        /*001a*/ 	.short	(.L_13 - .L_12)
.L_12:
        /*001c*/ 	.word	0x00000000
        /*0020*/ 	.short	0x0003
        /*0022*/ 	.short	0x0018
        /*0024*/ 	.byte	0x00, 0xf4, 0x21, 0x00


	//----- nvinfo : EIATTR_KPARAM_INFO
	.align		4
.L_13:
        /*0028*/ 	.byte	0x04, 0x17
        /*002a*/ 	.short	(.L_15 - .L_14)
.L_14:
        /*002c*/ 	.word	0x00000000
        /*0030*/ 	.short	0x0002
        /*0032*/ 	.short	0x0010
        /*0034*/ 	.byte	0x00, 0xf4, 0x21, 0x00


	//----- nvinfo : EIATTR_KPARAM_INFO
	.align		4
.L_15:
        /*0038*/ 	.byte	0x04, 0x17
        /*003a*/ 	.short	(.L_17 - .L_16)
.L_16:
        /*003c*/ 	.word	0x00000000
        /*0040*/ 	.short	0x0001
        /*0042*/ 	.short	0x0008
        /*0044*/ 	.byte	0x00, 0xf4, 0x21, 0x00


	//----- nvinfo : EIATTR_KPARAM_INFO
	.align		4
.L_17:
        /*0048*/ 	.byte	0x04, 0x17
        /*004a*/ 	.short	(.L_19 - .L_18)
.L_18:
        /*004c*/ 	.word	0x00000000
        /*0050*/ 	.short	0x0000
        /*0052*/ 	.short	0x0000
        /*0054*/ 	.byte	0x00, 0xf4, 0x21, 0x00


	//----- nvinfo : EIATTR_SPARSE_MMA_MASK
	.align		4
.L_19:
        /*0058*/ 	.byte	0x03, 0x50
        /*005a*/ 	.short	0x0000


	//----- nvinfo : EIATTR_MAXREG_COUNT
	.align		4
        /*005c*/ 	.byte	0x03, 0x1b
        /*005e*/ 	.short	0x00ff


	//----- nvinfo : EIATTR_EXIT_INSTR_OFFSETS
	.align		4
        /*0060*/ 	.byte	0x04, 0x1c
        /*0062*/ 	.short	(.L_21 - .L_20)


	//   ....[0]....
.L_20:
        /*0064*/ 	.word	0x00000520


	//   ....[1]....
        /*0068*/ 	.word	0x00000540


	//----- nvinfo : EIATTR_REQNTID
	.align		4
.L_21:
        /*006c*/ 	.byte	0x04, 0x10
        /*006e*/ 	.short	(.L_23 - .L_22)
.L_22:
        /*0070*/ 	.word	0x00000080
        /*0074*/ 	.word	0x00000001
        /*0078*/ 	.word	0x00000001


	//----- nvinfo : EIATTR_CBANK_PARAM_SIZE
	.align		4
.L_23:
        /*007c*/ 	.byte	0x03, 0x19
        /*007e*/ 	.short	0x0024


	//----- nvinfo : EIATTR_PARAM_CBANK
	.align		4
        /*0080*/ 	.byte	0x04, 0x0a
        /*0082*/ 	.short	(.L_25 - .L_24)
	.align		4
.L_24:
        /*0084*/ 	.word	index@(.nv.constant0.triton_poi_fused_cat_13)
        /*0088*/ 	.short	0x0210
        /*008a*/ 	.short	0x0024


	//----- nvinfo : EIATTR_SW_WAR
	.align		4
.L_25:
        /*008c*/ 	.byte	0x04, 0x36
        /*008e*/ 	.short	(.L_27 - .L_26)
.L_26:
        /*0090*/ 	.word	0x00000008
.L_27:


//--------------------- .nv.callgraph             --------------------------
	.section	.nv.callgraph,"",@"SHT_CUDA_CALLGRAPH"
	.align	4
	.sectionentsize	8
	.align		4
        /*0000*/ 	.word	0x00000000
	.align		4
        /*0004*/ 	.word	0xffffffff
	.align		4
        /*0008*/ 	.word	0x00000000
	.align		4
        /*000c*/ 	.word	0xfffffffe
	.align		4
        /*0010*/ 	.word	0x00000000
	.align		4
        /*0014*/ 	.word	0xfffffffd
	.align		4
        /*0018*/ 	.word	0x00000000
	.align		4
        /*001c*/ 	.word	0xfffffffc


//--------------------- .text.triton_poi_fused_cat_13 --------------------------
	.section	.text.triton_poi_fused_cat_13,"ax",@progbits
	.align	128
        .global         triton_poi_fused_cat_13
        .type           triton_poi_fused_cat_13,@function
        .size           triton_poi_fused_cat_13,(.L_x_1 - triton_poi_fused_cat_13)
        .other          triton_poi_fused_cat_13,@"STO_CUDA_ENTRY STV_DEFAULT"
triton_poi_fused_cat_13:
.text.triton_poi_fused_cat_13:
[----:B------:R-:W0:Y:S02]  /*0000*/  LDC R1, c[0x0][0x28] ;  /* 0x00000a00ff017b82 */ /* 0x000e240000000800 */
[----:B------:R-:W1:Y:S01]  /*0010*/  S2R R0, SR_TID.X ;  /* 0x0000000000007919 */ /* 0x000e620000002100 */
[----:B------:R-:W-:Y:S01]  /*0020*/  ULDC.64 UR4, c[0x0][0x218] ;  /* 0x0000860000047ab9 */ /* 0x000fe20000000a00 */
[----:B------:R-:W2:Y:S01]  /*0030*/  S2R R5, SR_CTAID.X ;  /* 0x0000000000057919 */ /* 0x000ea20000002500 */
[----:B-1----:R-:W-:Y:S01]  /*0040*/  IMAD.SHL.U32 R0, R0, 0x2, RZ ;  /* 0x0000000200007824 */ /* 0x002fe200078e00ff */
[----:B--2---:R-:W-:-:S04]  /*0050*/  SHF.R.S32.HI R3, RZ, 0x17, R5 ;  /* 0x00000017ff037819 */ /* 0x004fc80000011405 */
[----:B------:R-:W-:Y:S02]  /*0060*/  LOP3.LUT R0, R0, 0xfe, RZ, 0xc0, !PT ;  /* 0x000000fe00007812 */ /* 0x000fe400078ec0ff */
[----:B------:R-:W-:-:S03]  /*0070*/  SGXT R3, R3, 0x1 ;  /* 0x000000010303781a */ /* 0x000fc60000000200 */
[----:B------:R-:W-:-:S04]  /*0080*/  IMAD R0, R5, 0x100, R0 ;  /* 0x0000010005007824 */ /* 0x000fc800078e0200 */
[C---:B------:R-:W-:Y:S01]  /*0090*/  VIADD R2, R0.reuse, 0x1 ;  /* 0x0000000100027836 */ /* 0x040fe20000000000 */
[C---:B------:R-:W-:Y:S02]  /*00a0*/  LEA.HI R6, R3.reuse, R0, RZ, 0x3 ;  /* 0x0000000003067211 */ /* 0x040fe400078f18ff */
[----:B------:R-:W-:Y:S02]  /*00b0*/  ISETP.GE.AND P1, PT, R0, 0x400, PT ;  /* 0x000004000000780c */ /* 0x000fe40003f26270 */
[--C-:B------:R-:W-:Y:S02]  /*00c0*/  SHF.R.S32.HI R12, RZ, 0x3, R6.reuse ;  /* 0x00000003ff0c7819 */ /* 0x100fe40000011406 */
[----:B------:R-:W-:Y:S02]  /*00d0*/  SHF.R.S32.HI R5, RZ, 0x1f, R6 ;  /* 0x0000001fff057819 */ /* 0x000fe40000011406 */
[C---:B------:R-:W-:Y:S02]  /*00e0*/  LEA.HI R4, R3.reuse, R2, RZ, 0x3 ;  /* 0x0000000203047211 */ /* 0x040fe400078f18ff */
[----:B------:R-:W-:-:S02]  /*00f0*/  LEA.HI R3, R3, R0, RZ, 0x8 ;  /* 0x0000000003037211 */ /* 0x000fc400078f40ff */
[----:B------:R-:W-:Y:S02]  /*0100*/  LEA.HI R7, R5, R12, RZ, 0x5 ;  /* 0x0000000c05077211 */ /* 0x000fe400078f28ff */
[----:B------:R-:W-:Y:S02]  /*0110*/  LOP3.LUT R5, R4, 0xfffffff8, RZ, 0xc0, !PT ;  /* 0xfffffff804057812 */ /* 0x000fe400078ec0ff */
[----:B------:R-:W-:Y:S02]  /*0120*/  LOP3.LUT R13, R6, 0xfffffff8, RZ, 0xc0, !PT ;  /* 0xfffffff8060d7812 */ /* 0x000fe400078ec0ff */
[----:B------:R-:W-:Y:S01]  /*0130*/  SHF.R.S32.HI R4, RZ, 0x8, R3 ;  /* 0x00000008ff047819 */ /* 0x000fe20000011403 */
[----:B------:R-:W-:Y:S01]  /*0140*/  IMAD.IADD R5, R2, 0x1, -R5 ;  /* 0x0000000102057824 */ /* 0x000fe200078e0a05 */
[----:B------:R-:W-:Y:S01]  /*0150*/  LOP3.LUT R7, R7, 0xffffffe0, RZ, 0xc0, !PT ;  /* 0xffffffe007077812 */ /* 0x000fe200078ec0ff */
[----:B------:R-:W-:Y:S01]  /*0160*/  IMAD.IADD R13, R0, 0x1, -R13 ;  /* 0x00000001000d7824 */ /* 0x000fe200078e0a0d */
[----:B------:R-:W1:Y:S01]  /*0170*/  LDC.64 R2, c[0x0][0x210] ;  /* 0x00008400ff027b82 */ /* 0x000e620000000a00 */
[----:B------:R-:W-:-:S02]  /*0180*/  IMAD.SHL.U32 R6, R4, 0x40, RZ ;  /* 0x0000004004067824 */ /* 0x000fc400078e00ff */
[C---:B------:R-:W-:Y:S02]  /*0190*/  IMAD.SHL.U32 R11, R13.reuse, 0x20, RZ ;  /* 0x000000200d0b7824 */ /* 0x040fe400078e00ff */
[----:B------:R-:W-:Y:S02]  /*01a0*/  IMAD.IADD R12, R12, 0x1, -R7 ;  /* 0x000000010c0c7824 */ /* 0x000fe400078e0a07 */
[----:B------:R-:W-:Y:S02]  /*01b0*/  IMAD.SHL.U32 R4, R4, 0x80, RZ ;  /* 0x0000008004047824 */ /* 0x000fe400078e00ff */
[----:B------:R-:W-:Y:S01]  /*01c0*/  IMAD R15, R13, 0x10, R6 ;  /* 0x000000100d0f7824 */ /* 0x000fe200078e0206 */
[----:B------:R-:W-:Y:S01]  /*01d0*/  SHF.R.S32.HI R8, RZ, 0x1f, R12 ;  /* 0x0000001fff087819 */ /* 0x000fe2000001140c */
[C---:B------:R-:W-:Y:S01]  /*01e0*/  IMAD R9, R5.reuse, 0x10, R6 ;  /* 0x0000001005097824 */ /* 0x040fe200078e0206 */
[----:B------:R-:W-:Y:S01]  /*01f0*/  SHF.R.S32.HI R6, RZ, 0x1f, R11 ;  /* 0x0000001fff067819 */ /* 0x000fe2000001140b */
[----:B------:R-:W-:Y:S01]  /*0200*/  IMAD.SHL.U32 R5, R5, 0x20, RZ ;  /* 0x0000002005057824 */ /* 0x000fe200078e00ff */
[----:B------:R-:W-:-:S02]  /*0210*/  SHF.R.S32.HI R7, RZ, 0x1f, R4 ;  /* 0x0000001fff077819 */ /* 0x000fc40000011404 */
[CC--:B------:R-:W-:Y:S02]  /*0220*/  IADD3 R11, P5, P6, R4.reuse, R12.reuse, R11 ;  /* 0x0000000c040b7210 */ /* 0x0c0fe40007ebe00b */
[----:B------:R-:W-:Y:S02]  /*0230*/  IADD3 R18, P4, R12, R15, RZ ;  /* 0x0000000f0c127210 */ /* 0x000fe40007f9e0ff */
[----:B------:R-:W-:Y:S02]  /*0240*/  IADD3 R10, P3, R12, R9, RZ ;  /* 0x000000090c0a7210 */ /* 0x000fe40007f7e0ff */
[--C-:B------:R-:W-:Y:S02]  /*0250*/  IADD3 R14, P0, P2, R4, R12, R5.reuse ;  /* 0x0000000c040e7210 */ /* 0x100fe40007a1e005 */
[----:B------:R-:W-:Y:S02]  /*0260*/  SHF.R.S32.HI R5, RZ, 0x1f, R5 ;  /* 0x0000001fff057819 */ /* 0x000fe40000011405 */
[----:B------:R-:W-:-:S02]  /*0270*/  IADD3.X R16, R7, R8, R6, P5, P6 ;  /* 0x0000000807107210 */ /* 0x000fc40002fec406 */
[-C--:B------:R-:W-:Y:S01]  /*0280*/  LEA.HI.X.SX32 R21, R15, R8.reuse, 0x1, P4 ;  /* 0x000000080f157211 */ /* 0x080fe200020f0eff */
[----:B------:R-:W-:Y:S01]  /*0290*/  IMAD.IADD R15, R12, 0x1, R15 ;  /* 0x000000010c0f7824 */ /* 0x000fe200078e020f */
[-C--:B------:R-:W-:Y:S02]  /*02a0*/  LEA.HI.X.SX32 R17, R9, R8.reuse, 0x1, P3 ;  /* 0x0000000809117211 */ /* 0x080fe400018f0eff */
[----:B------:R-:W-:Y:S02]  /*02b0*/  LEA R4, P4, R18, UR4, 0x2 ;  /* 0x0000000412047c11 */ /* 0x000fe4000f8810ff */
[----:B------:R-:W-:Y:S02]  /*02c0*/  LEA R6, P3, R10, UR4, 0x2 ;  /* 0x000000040a067c11 */ /* 0x000fe4000f8610ff */
[----:B------:R-:W-:Y:S02]  /*02d0*/  IADD3.X R19, R7, R8, R5, P0, P2 ;  /* 0x0000000807137210 */ /* 0x000fe400007e4405 */
[----:B------:R-:W-:-:S02]  /*02e0*/  ISETP.LT.AND P0, PT, R13, 0x4, !P1 ;  /* 0x000000040d00780c */ /* 0x000fc40004f01270 */
[----:B------:R-:W-:Y:S02]  /*02f0*/  LEA.HI.X R5, R18, UR5, R21, 0x2, P4 ;  /* 0x0000000512057c11 */ /* 0x000fe4000a0f1415 */
[----:B------:R-:W-:Y:S02]  /*0300*/  CS2R R20, SRZ ;  /* 0x0000000000147805 */ /* 0x000fe4000001ff00 */
[----:B------:R-:W-:Y:S01]  /*0310*/  LEA.HI.X R7, R10, UR5, R17, 0x2, P3 ;  /* 0x000000050a077c11 */ /* 0x000fe200098f1411 */
[----:B------:R-:W-:Y:S01]  /*0320*/  ULDC.64 UR4, c[0x0][0x220] ;  /* 0x0000880000047ab9 */ /* 0x000fe20000000a00 */
[C---:B------:R-:W-:Y:S01]  /*0330*/  ISETP.GT.AND P2, PT, R12.reuse, 0xf, P0 ;  /* 0x0000000f0c00780c */ /* 0x040fe20000744270 */
[C---:B------:R-:W-:Y:S01]  /*0340*/  IMAD.IADD R17, R12.reuse, 0x1, R9 ;  /* 0x000000010c117824 */ /* 0x040fe200078e0209 */
[----:B------:R-:W-:Y:S02]  /*0350*/  LEA R10, P3, R11, UR4, 0x2 ;  /* 0x000000040b0a7c11 */ /* 0x000fe4000f8610ff */
[----:B------:R-:W-:-:S02]  /*0360*/  ISETP.LT.AND P0, PT, R12, 0x10, P0 ;  /* 0x000000100c00780c */ /* 0x000fc40000701270 */
[C---:B------:R-:W-:Y:S02]  /*0370*/  LEA R8, P4, R14.reuse, UR4, 0x2 ;  /* 0x000000040e087c11 */ /* 0x040fe4000f8810ff */
[----:B------:R-:W-:Y:S02]  /*0380*/  LEA.HI.X R11, R11, UR5, R16, 0x2, P3 ;  /* 0x000000050b0b7c11 */ /* 0x000fe400098f1410 */
[----:B------:R-:W-:Y:S02]  /*0390*/  CS2R R22, SRZ ;  /* 0x0000000000167805 */ /* 0x000fe4000001ff00 */
[----:B------:R-:W-:Y:S01]  /*03a0*/  ISETP.GT.AND P3, PT, R13, 0x3, !P1 ;  /* 0x000000030d00780c */ /* 0x000fe20004f64270 */
[----:B-1----:R-:W-:Y:S01]  /*03b0*/  IMAD.WIDE R16, R17, 0x4, R2 ;  /* 0x0000000411107825 */ /* 0x002fe200078e0202 */
[----:B------:R-:W-:Y:S02]  /*03c0*/  LEA.HI.X R9, R14, UR5, R19, 0x2, P4 ;  /* 0x000000050e097c11 */ /* 0x000fe4000a0f1413 */
[----:B------:R-:W-:Y:S01]  /*03d0*/  CS2R R18, SRZ ;  /* 0x0000000000127805 */ /* 0x000fe2000001ff00 */
[----:B------:R-:W-:Y:S01]  /*03e0*/  ULDC.64 UR4, c[0x0][0x208] ;  /* 0x0000820000047ab9 */ /* 0x000fe20000000a00 */
[----:B------:R-:W-:Y:S01]  /*03f0*/  IMAD.WIDE R14, R15, 0x4, R2 ;  /* 0x000000040f0e7825 */ /* 0x000fe200078e0202 */
[----:B------:R-:W2:Y:S01]  /*0400*/  @P2 LDG.E.EL R20, desc[UR4][R4.64+-0x40] ;  /* 0xffffc00404142981 */ /* 0x000ea2000c2e1900 */
[----:B------:R-:W1:Y:S03]  /*0410*/  LDC.64 R2, c[0x0][0x228] ;  /* 0x00008a00ff027b82 */ /* 0x000e660000000a00 */
[----:B------:R-:W3:Y:S04]  /*0420*/  @P0 LDG.E.EL R18, desc[UR4][R14.64] ;  /* 0x000000040e120981 */ /* 0x000ee8000c2e1900 */
[----:B------:R-:W4:Y:S04]  /*0430*/  @P3 LDG.E.EL R22, desc[UR4][R10.64+-0x200] ;  /* 0xfffe00040a163981 */ /* 0x000f28000c2e1900 */
[----:B------:R-:W5:Y:S04]  /*0440*/  @P0 LDG.E.EL R19, desc[UR4][R16.64] ;  /* 0x0000000410130981 */ /* 0x000f68000c2e1900 */
[----:B------:R-:W5:Y:S04]  /*0450*/  @P2 LDG.E.EL R21, desc[UR4][R6.64+-0x40] ;  /* 0xffffc00406152981 */ /* 0x000f68000c2e1900 */
[----:B------:R-:W5:Y:S01]  /*0460*/  @P3 LDG.E.EL R23, desc[UR4][R8.64+-0x200] ;  /* 0xfffe000408173981 */ /* 0x000f62000c2e1900 */
[----:B------:R-:W-:-:S02]  /*0470*/  ISETP.GE.AND P4, PT, R12, 0x10, PT ;  /* 0x000000100c00780c */ /* 0x000fc40003f86270 */
[----:B------:R-:W-:Y:S01]  /*0480*/  ISETP.GE.AND P5, PT, R13, 0x4, PT ;  /* 0x000000040d00780c */ /* 0x000fe20003fa6270 */
[----:B-1----:R-:W-:Y:S01]  /*0490*/  IMAD.WIDE R2, R0, 0x4, R2 ;  /* 0x0000000400027825 */ /* 0x002fe200078e0202 */
[----:B--2---:R-:W-:Y:S02]  /*04a0*/  SEL R5, R20, RZ, P2 ;  /* 0x000000ff14057207 */ /* 0x004fe40001000000 */
[----:B---3--:R-:W-:-:S04]  /*04b0*/  SEL R18, R18, RZ, P0 ;  /* 0x000000ff12127207 */ /* 0x008fc80000000000 */
[----:B------:R-:W-:Y:S02]  /*04c0*/  SEL R5, R18, R5, !P4 ;  /* 0x0000000512057207 */ /* 0x000fe40006000000 */
[----:B----4-:R-:W-:Y:S02]  /*04d0*/  SEL R22, R22, RZ, P3 ;  /* 0x000000ff16167207 */ /* 0x010fe40001800000 */
[----:B-----5:R-:W-:Y:S02]  /*04e0*/  SEL R19, R19, RZ, P0 ;  /* 0x000000ff13137207 */ /* 0x020fe40000000000 */
[----:B------:R-:W-:Y:S02]  /*04f0*/  SEL R18, R5, R22, !P5 ;  /* 0x0000001605127207 */ /* 0x000fe40006800000 */
[----:B------:R-:W-:Y:S02]  /*0500*/  @P4 SEL R19, R21, RZ, P2 ;  /* 0x000000ff15134207 */ /* 0x000fe40001000000 */
[----:B------:R-:W-:Y:S01]  /*0510*/  @P5 SEL R19, R23, RZ, P3 ;  /* 0x000000ff17135207 */ /* 0x000fe20001800000 */
[----:B------:R-:W-:Y:S06]  /*0520*/  @P1 EXIT ;  /* 0x000000000000194d */ /* 0x000fec0003800000 */
[----:B------:R-:W-:Y:S01]  /*0530*/  STG.E.64 desc[UR4][R2.64], R18 ;  /* 0x0000001202007986 */ /* 0x000fe2000c101b04 */
[----:B------:R-:W-:Y:S05]  /*0540*/  EXIT ;  /* 0x000000000000794d */ /* 0x000fea0003800000 */
.L_x_0:
[----:B------:R-:W-:-:S00]  /*0550*/  BRA `(.L_x_0) ;  /* 0xfffffffc00fc7947 */ /* 0x000fc0000383ffff */
[----:B------:R-:W-:-:S00]  /*0560*/  NOP ;  /* 0x0000000000007918 */ /* 0x000fc00000000000 */
        /* <DEDUP_REMOVED lines=9> */
.L_x_1:


//--------------------- .nv.constant0.triton_poi_fused_cat_13 --------------------------
	.section	.nv.constant0.triton_poi_fused_cat_13,"a",@progbits
	.sectionflags	@""
	.align	4
.nv.constant0.triton_poi_fused_cat_13:
	.zero		564
